	.headerflags	@"EF_CUDA_TEXMODE_UNIFIED EF_CUDA_64BIT_ADDRESS EF_CUDA_ACCELERATORS EF_CUDA_SM90 EF_CUDA_VIRTUAL_SM(EF_CUDA_SM90)"
	.elftype	@"ET_EXEC"


//--------------------- .nv.info                  --------------------------
	.section	.nv.info,"",@"SHT_CUDA_INFO"
	.align	4


	//----- nvinfo : EIATTR_REGCOUNT
	.align		4
        /*0000*/ 	.byte	0x04, 0x2f
        /*0002*/ 	.short	(.L_3 - .L_2)
	.align		4
.L_2:
        /*0004*/ 	.word	index@(triton_poi_fused__native_batch_norm_legit_no_training_leaky_relu_1)
        /*0008*/ 	.word	0x00000020


	//----- nvinfo : EIATTR_MIN_STACK_SIZE
	.align		4
.L_3:
        /*000c*/ 	.byte	0x04, 0x12
        /*000e*/ 	.short	(.L_5 - .L_4)
	.align		4
.L_4:
        /*0010*/ 	.word	index@(triton_poi_fused__native_batch_norm_legit_no_training_leaky_relu_1)
        /*0014*/ 	.word	0x00000000


	//----- nvinfo : EIATTR_FRAME_SIZE
	.align		4
.L_5:
        /*0018*/ 	.byte	0x04, 0x11
        /*001a*/ 	.short	(.L_7 - .L_6)
	.align		4
.L_6:
        /*001c*/ 	.word	index@(triton_poi_fused__native_batch_norm_legit_no_training_leaky_relu_1)
        /*0020*/ 	.word	0x00000000


	//----- nvinfo : EIATTR_MIN_STACK_SIZE
	.align		4
.L_7:
        /*0024*/ 	.byte	0x04, 0x12
        /*0026*/ 	.short	(.L_9 - .L_8)
	.align		4
.L_8:
        /*0028*/ 	.word	index@(triton_poi_fused__native_batch_norm_legit_no_training_leaky_relu_1)
        /*002c*/ 	.word	0x00000000
.L_9:


//--------------------- .nv.info.triton_poi_fused__native_batch_norm_legit_no_training_leaky_relu_1 --------------------------
	.section	.nv.info.triton_poi_fused__native_batch_norm_legit_no_training_leaky_relu_1,"",@"SHT_CUDA_INFO"
	.sectionflags	@""
	.align	4


	//----- nvinfo : EIATTR_CUDA_API_VERSION
	.align		4
        /*0000*/ 	.byte	0x04, 0x37
        /*0002*/ 	.short	(.L_11 - .L_10)
.L_10:
        /*0004*/ 	.word	0x0000007c


	//----- nvinfo : EIATTR_KPARAM_INFO
	.align		4
.L_11:
        /*0008*/ 	.byte	0x04, 0x17
        /*000a*/ 	.short	(.L_13 - .L_12)
.L_12:
        /*000c*/ 	.word	0x00000000
        /*0010*/ 	.short	0x0006
        /*0012*/ 	.short	0x0030
        /*0014*/ 	.byte	0x00, 0xf0, 0x11, 0x00


	//----- nvinfo : EIATTR_KPARAM_INFO
	.align		4
.L_13:
        /*0018*/ 	.byte	0x04, 0x17
        /*001a*/ 	.short	(.L_15 - .L_14)
.L_14:
        /*001c*/ 	.word	0x00000000
        /*0020*/ 	.short	0x0005
        /*0022*/ 	.short	0x0028
        /*0024*/ 	.byte	0x00, 0xf4, 0x21, 0x00


	//----- nvinfo : EIATTR_KPARAM_INFO
	.align		4
.L_15:
        /*0028*/ 	.byte	0x04, 0x17
        /*002a*/ 	.short	(.L_17 - .L_16)
.L_16:
        /*002c*/ 	.word	0x00000000
        /*0030*/ 	.short	0x0004
        /*0032*/ 	.short	0x0020
        /*0034*/ 	.byte	0x00, 0xf4, 0x21, 0x00


	//----- nvinfo : EIATTR_KPARAM_INFO
	.align		4
.L_17:
        /*0038*/ 	.byte	0x04, 0x17
        /*003a*/ 	.short	(.L_19 - .L_18)
.L_18:
        /*003c*/ 	.word	0x00000000
        /*0040*/ 	.short	0x0003
        /*0042*/ 	.short	0x0018
        /*0044*/ 	.byte	0x00, 0xf4, 0x21, 0x00


	//----- nvinfo : EIATTR_KPARAM_INFO
	.align		4
.L_19:
        /*0048*/ 	.byte	0x04, 0x17
        /*004a*/ 	.short	(.L_21 - .L_20)
.L_20:
        /*004c*/ 	.word	0x00000000
        /*0050*/ 	.short	0x0002
        /*0052*/ 	.short	0x0010
        /*0054*/ 	.byte	0x00, 0xf4, 0x21, 0x00


	//----- nvinfo : EIATTR_KPARAM_INFO
	.align		4
.L_21:
        /*0058*/ 	.byte	0x04, 0x17
        /*005a*/ 	.short	(.L_23 - .L_22)
.L_22:
        /*005c*/ 	.word	0x00000000
        /*0060*/ 	.short	0x0001
        /*0062*/ 	.short	0x0008
        /*0064*/ 	.byte	0x00, 0xf4, 0x21, 0x00


	//----- nvinfo : EIATTR_KPARAM_INFO
	.align		4
.L_23:
        /*0068*/ 	.byte	0x04, 0x17
        /*006a*/ 	.short	(.L_25 - .L_24)
.L_24:
        /*006c*/ 	.word	0x00000000
        /*0070*/ 	.short	0x0000
        /*0072*/ 	.short	0x0000
        /*0074*/ 	.byte	0x00, 0xf4, 0x21, 0x00


	//----- nvinfo : EIATTR_SPARSE_MMA_MASK
	.align		4
.L_25:
        /*0078*/ 	.byte	0x03, 0x50
        /*007a*/ 	.short	0x0000


	//----- nvinfo : EIATTR_MAXREG_COUNT
	.align		4
        /*007c*/ 	.byte	0x03, 0x1b
        /*007e*/ 	.short	0x00ff


	//----- nvinfo : EIATTR_EXIT_INSTR_OFFSETS
	.align		4
        /*0080*/ 	.byte	0x04, 0x1c
        /*0082*/ 	.short	(.L_27 - .L_26)


	//   ....[0]....
.L_26:
        /*0084*/ 	.word	0x000006c0


	//----- nvinfo : EIATTR_REQNTID
	.align		4
.L_27:
        /*0088*/ 	.byte	0x04, 0x10
        /*008a*/ 	.short	(.L_29 - .L_28)
.L_28:
        /*008c*/ 	.word	0x00000080
        /*0090*/ 	.word	0x00000001
        /*0094*/ 	.word	0x00000001


	//----- nvinfo : EIATTR_CBANK_PARAM_SIZE
	.align		4
.L_29:
        /*0098*/ 	.byte	0x03, 0x19
        /*009a*/ 	.short	0x0034


	//----- nvinfo : EIATTR_PARAM_CBANK
	.align		4
        /*009c*/ 	.byte	0x04, 0x0a
        /*009e*/ 	.short	(.L_31 - .L_30)
	.align		4
.L_30:
        /*00a0*/ 	.word	index@(.nv.constant0.triton_poi_fused__native_batch_norm_legit_no_training_leaky_relu_1)
        /*00a4*/ 	.short	0x0210
        /*00a6*/ 	.short	0x0034


	//----- nvinfo : EIATTR_SW_WAR
	.align		4
.L_31:
        /*00a8*/ 	.byte	0x04, 0x36
        /*00aa*/ 	.short	(.L_33 - .L_32)
.L_32:
        /*00ac*/ 	.word	0x00000008
.L_33:


//--------------------- .nv.callgraph             --------------------------
	.section	.nv.callgraph,"",@"SHT_CUDA_CALLGRAPH"
	.align	4
	.sectionentsize	8
	.align		4
        /*0000*/ 	.word	0x00000000
	.align		4
        /*0004*/ 	.word	0xffffffff
	.align		4
        /*0008*/ 	.word	0x00000000
	.align		4
        /*000c*/ 	.word	0xfffffffe
	.align		4
        /*0010*/ 	.word	0x00000000
	.align		4
        /*0014*/ 	.word	0xfffffffd
	.align		4
        /*0018*/ 	.word	0x00000000
	.align		4
        /*001c*/ 	.word	0xfffffffc


//--------------------- .nv.constant4             --------------------------
	.section	.nv.constant4,"a",@progbits
	.align	8
	.align		8
.nv.constant4:
        /*0000*/ 	.dword	_$_str
	.align		8
        /*0008*/ 	.dword	_$_str_$_2


//--------------------- .text.triton_poi_fused__native_batch_norm_legit_no_training_leaky_relu_1 --------------------------
	.section	.text.triton_poi_fused__native_batch_norm_legit_no_training_leaky_relu_1,"ax",@progbits
	.align	128
        .global         triton_poi_fused__native_batch_norm_legit_no_training_leaky_relu_1
        .type           triton_poi_fused__native_batch_norm_legit_no_training_leaky_relu_1,@function
        .size           triton_poi_fused__native_batch_norm_legit_no_training_leaky_relu_1,(.L_x_1 - triton_poi_fused__native_batch_norm_legit_no_training_leaky_relu_1)
        .other          triton_poi_fused__native_batch_norm_legit_no_training_leaky_relu_1,@"STO_CUDA_ENTRY STV_DEFAULT"
triton_poi_fused__native_batch_norm_legit_no_training_leaky_relu_1:
.text.triton_poi_fused__native_batch_norm_legit_no_training_leaky_relu_1:
[----:B------:R-:W-:Y:S01]  /*0000*/  LDC R1, c[0x0][0x28] ;  /* 0x00000a00ff017b82 */ /* 0x000fe20000000800 */
[----:B------:R-:W1:Y:S01]  /*0010*/  S2R R0, SR_TID.X ;  /* 0x0000000000007919 */ /* 0x000e620000002100 */
[----:B------:R-:W-:-:S06]  /*0020*/  ULDC.64 UR4, c[0x0][0x208] ;  /* 0x0000820000047ab9 */ /* 0x000fcc0000000a00 */
[----:B------:R-:W2:Y:S01]  /*0030*/  LDC.64 R28, c[0x0][0x220] ;  /* 0x00008800ff1c7b82 */ /* 0x000ea20000000a00 */
[----:B------:R-:W3:Y:S07]  /*0040*/  S2R R3, SR_CTAID.X ;  /* 0x0000000000037919 */ /* 0x000eee0000002500 */
[----:B------:R-:W4:Y:S08]  /*0050*/  LDC.64 R24, c[0x0][0x218] ;  /* 0x00008600ff187b82 */ /* 0x000f300000000a00 */
[----:B------:R-:W5:Y:S01]  /*0060*/  LDC.64 R12, c[0x0][0x238] ;  /* 0x00008e00ff0c7b82 */ /* 0x000f620000000a00 */
[----:B-1----:R-:W-:-:S02]  /*0070*/  SHF.L.U32 R0, R0, 0x2, RZ ;  /* 0x0000000200007819 */ /* 0x002fc400000006ff */
[----:B---3--:R-:W-:Y:S02]  /*0080*/  SHF.R.S32.HI R5, RZ, 0x15, R3 ;  /* 0x00000015ff057819 */ /* 0x008fe40000011403 */
[----:B------:R-:W-:Y:S02]  /*0090*/  LOP3.LUT R0, R0, 0x1fc, RZ, 0xc0, !PT ;  /* 0x000001fc00007812 */ /* 0x000fe400078ec0ff */
[----:B------:R-:W-:Y:S02]  /*00a0*/  SGXT R5, R5, 0x1 ;  /* 0x000000010505781a */ /* 0x000fe40000000200 */
[----:B------:R-:W-:Y:S02]  /*00b0*/  LEA R0, R3, R0, 0xa ;  /* 0x0000000003007211 */ /* 0x000fe400078e50ff */
[----:B------:R-:W1:Y:S02]  /*00c0*/  LDC.64 R2, c[0x0][0x228] ;  /* 0x00008a00ff027b82 */ /* 0x000e640000000a00 */
[----:B------:R-:W-:-:S04]  /*00d0*/  LEA.HI R5, R5, R0, RZ, 0x8 ;  /* 0x0000000005057211 */ /* 0x000fc800078f40ff */
[----:B------:R-:W-:Y:S02]  /*00e0*/  SHF.R.S32.HI R15, RZ, 0x8, R5 ;  /* 0x00000008ff0f7819 */ /* 0x000fe40000011405 */
[----:B------:R-:W-:Y:S02]  /*00f0*/  IADD3 R5, R5, 0x200, RZ ;  /* 0x0000020005057810 */ /* 0x000fe40007ffe0ff */
[----:B------:R-:W-:Y:S02]  /*0100*/  LEA.HI R4, R15, R15, RZ, 0x7 ;  /* 0x0000000f0f047211 */ /* 0x000fe400078f38ff */
[----:B------:R-:W-:Y:S02]  /*0110*/  SHF.R.S32.HI R5, RZ, 0x8, R5 ;  /* 0x00000008ff057819 */ /* 0x000fe40000011405 */
[----:B------:R-:W-:Y:S02]  /*0120*/  LOP3.LUT R4, R4, 0xffffff80, RZ, 0xc0, !PT ;  /* 0xffffff8004047812 */ /* 0x000fe400078ec0ff */
[----:B------:R-:W-:-:S02]  /*0130*/  LEA.HI R6, R5, R5, RZ, 0x7 ;  /* 0x0000000505067211 */ /* 0x000fc400078f38ff */
[----:B------:R-:W-:Y:S02]  /*0140*/  IADD3 R15, R15, -R4, RZ ;  /* 0x800000040f0f7210 */ /* 0x000fe40007ffe0ff */
[----:B------:R-:W-:-:S04]  /*0150*/  LOP3.LUT R6, R6, 0xffffff80, RZ, 0xc0, !PT ;  /* 0xffffff8006067812 */ /* 0x000fc800078ec0ff */
[----:B------:R-:W-:Y:S01]  /*0160*/  IADD3 R23, R5, -R6, RZ ;  /* 0x8000000605177210 */ /* 0x000fe20007ffe0ff */
[----:B-1----:R-:W-:-:S04]  /*0170*/  IMAD.WIDE R8, R15, 0x4, R2 ;  /* 0x000000040f087825 */ /* 0x002fc800078e0202 */
[----:B------:R-:W-:Y:S01]  /*0180*/  IMAD.WIDE R10, R23, 0x4, R2 ;  /* 0x00000004170a7825 */ /* 0x000fe200078e0202 */
[----:B------:R-:W3:Y:S01]  /*0190*/  LDG.E.EL R19, desc[UR4][R8.64] ;  /* 0x0000000408137981 */ /* 0x000ee2000c2e1900 */
[----:B------:R-:W1:Y:S03]  /*01a0*/  LDC.64 R2, c[0x0][0x230] ;  /* 0x00008c00ff027b82 */ /* 0x000e660000000a00 */
[----:B------:R-:W3:Y:S01]  /*01b0*/  LDG.E.EL R18, desc[UR4][R10.64] ;  /* 0x000000040a127981 */ /* 0x000ee2000c2e1900 */
[----:B--2---:R-:W-:-:S04]  /*01c0*/  IMAD.WIDE R26, R15, 0x4, R28 ;  /* 0x000000040f1a7825 */ /* 0x004fc800078e021c */
[----:B----4-:R-:W-:Y:S01]  /*01d0*/  IMAD.WIDE R24, R0, 0x4, R24 ;  /* 0x0000000400187825 */ /* 0x010fe200078e0218 */
[----:B------:R-:W2:Y:S04]  /*01e0*/  LDG.E.EL R20, desc[UR4][R26.64] ;  /* 0x000000041a147981 */ /* 0x000ea8000c2e1900 */
[----:B------:R-:W2:Y:S01]  /*01f0*/  LDG.E.128 R4, desc[UR4][R24.64] ;  /* 0x0000000418047981 */ /* 0x000ea2000c1e1d00 */
[----:B------:R-:W-:-:S03]  /*0200*/  IMAD.WIDE R28, R23, 0x4, R28 ;  /* 0x00000004171c7825 */ /* 0x000fc600078e021c */
[----:B------:R-:W4:Y:S04]  /*0210*/  LDG.E.128 R8, desc[UR4][R24.64+0x800] ;  /* 0x0008000418087981 */ /* 0x000f28000c1e1d00 */
[----:B------:R-:W4:Y:S01]  /*0220*/  LDG.E.EL R21, desc[UR4][R28.64] ;  /* 0x000000041c157981 */ /* 0x000f22000c2e1900 */
[----:B01----:R-:W-:-:S04]  /*0230*/  IMAD.WIDE R16, R15, 0x4, R2 ;  /* 0x000000040f107825 */ /* 0x003fc800078e0202 */
[----:B-----5:R-:W-:Y:S02]  /*0240*/  IMAD.WIDE R14, R15, 0x4, R12 ;  /* 0x000000040f0e7825 */ /* 0x020fe400078e020c */
[----:B------:R-:W5:Y:S04]  /*0250*/  LDG.E.EL R16, desc[UR4][R16.64] ;  /* 0x0000000410107981 */ /* 0x000f68000c2e1900 */
[----:B------:R0:W5:Y:S01]  /*0260*/  LDG.E.EL R15, desc[UR4][R14.64] ;  /* 0x000000040e0f7981 */ /* 0x000162000c2e1900 */
[----:B------:R-:W-:-:S04]  /*0270*/  IMAD.WIDE R2, R23, 0x4, R2 ;  /* 0x0000000417027825 */ /* 0x000fc800078e0202 */
[----:B------:R-:W-:Y:S02]  /*0280*/  IMAD.WIDE R12, R23, 0x4, R12 ;  /* 0x00000004170c7825 */ /* 0x000fe400078e020c */
[----:B------:R1:W4:Y:S04]  /*0290*/  LDG.E.EL R2, desc[UR4][R2.64] ;  /* 0x0000000402027981 */ /* 0x000328000c2e1900 */
[----:B------:R1:W4:Y:S01]  /*02a0*/  LDG.E.EL R13, desc[UR4][R12.64] ;  /* 0x000000040c0d7981 */ /* 0x000322000c2e1900 */
[----:B0-----:R-:W-:Y:S01]  /*02b0*/  HFMA2.MMA R14, -RZ, RZ, 1.625, 0 ;  /* 0x3e800000ff0e7435 */ /* 0x001fe200000001ff */
[----:B---3--:R-:W-:Y:S01]  /*02c0*/  FADD R19, R19, 9.9999997473787516356e-06 ;  /* 0x3727c5ac13137421 */ /* 0x008fe20000000000 */
[----:B------:R-:W-:-:S03]  /*02d0*/  FADD R18, R18, 9.9999997473787516356e-06 ;  /* 0x3727c5ac12127421 */ /* 0x000fc60000000000 */
[----:B------:R-:W0:Y:S08]  /*02e0*/  MUFU.SQRT R22, R19 ;  /* 0x0000001300167308 */ /* 0x000e300000002000 */
[----:B------:R-:W3:Y:S01]  /*02f0*/  MUFU.SQRT R23, R18 ;  /* 0x0000001200177308 */ /* 0x000ee20000002000 */
[C---:B0-----:R-:W-:Y:S02]  /*0300*/  FSETP.GT.AND P0, PT, R22.reuse, 8.50705917302346158658e+37, PT ;  /* 0x7e8000001600780b */ /* 0x041fe40003f04000 */
[----:B------:R-:W-:-:S02]  /*0310*/  FSETP.GEU.AND P2, PT, R22, 1.175494350822287508e-38, PT ;  /* 0x008000001600780b */ /* 0x000fc40003f4e000 */
[C---:B---3--:R-:W-:Y:S02]  /*0320*/  FSETP.GT.AND P1, PT, R23.reuse, 8.50705917302346158658e+37, PT ;  /* 0x7e8000001700780b */ /* 0x048fe40003f24000 */
[----:B------:R-:W-:-:S07]  /*0330*/  FSETP.GEU.AND P3, PT, R23, 1.175494350822287508e-38, PT ;  /* 0x008000001700780b */ /* 0x000fce0003f6e000 */
[----:B------:R-:W-:-:S04]  /*0340*/  @P0 FMUL R22, R22, 0.25 ;  /* 0x3e80000016160820 */ /* 0x000fc80000400000 */
[----:B------:R-:W-:Y:S01]  /*0350*/  @!P2 FMUL R22, R22, 16777216 ;  /* 0x4b8000001616a820 */ /* 0x000fe20000400000 */
[----:B------:R-:W-:-:S04]  /*0360*/  @P1 FMUL R23, R23, 0.25 ;  /* 0x3e80000017171820 */ /* 0x000fc80000400000 */
[----:B------:R-:W-:Y:S01]  /*0370*/  @!P3 FMUL R23, R23, 16777216 ;  /* 0x4b8000001717b820 */ /* 0x000fe20000400000 */
[----:B------:R-:W0:Y:S01]  /*0380*/  MUFU.RCP R22, R22 ;  /* 0x0000001600167308 */ /* 0x000e220000001000 */
[----:B-1----:R-:W-:-:S07]  /*0390*/  FSEL R3, R14, 1, P0 ;  /* 0x3f8000000e037808 */ /* 0x002fce0000000000 */
[----:B------:R-:W1:Y:S01]  /*03a0*/  MUFU.RCP R23, R23 ;  /* 0x0000001700177308 */ /* 0x000e620000001000 */
[----:B------:R-:W-:Y:S01]  /*03b0*/  FSEL R14, R14, 1, P1 ;  /* 0x3f8000000e0e7808 */ /* 0x000fe20000800000 */
[----:B------:R-:W-:Y:S01]  /*03c0*/  @!P2 FMUL R3, R3, 16777216 ;  /* 0x4b8000000303a820 */ /* 0x000fe20000400000 */
[----:B--2---:R-:W-:-:S03]  /*03d0*/  FADD R19, R7, -R20 ;  /* 0x8000001407137221 */ /* 0x004fc60000000000 */
[----:B------:R-:W-:Y:S01]  /*03e0*/  @!P3 FMUL R14, R14, 16777216 ;  /* 0x4b8000000e0eb820 */ /* 0x000fe20000400000 */
[----:B0-----:R-:W-:Y:S01]  /*03f0*/  FMUL R12, R22, R3 ;  /* 0x00000003160c7220 */ /* 0x001fe20000400000 */
[--C-:B------:R-:W-:Y:S01]  /*0400*/  FADD R7, R5, -R20.reuse ;  /* 0x8000001405077221 */ /* 0x100fe20000000000 */
[--C-:B------:R-:W-:Y:S01]  /*0410*/  FADD R17, R6, -R20.reuse ;  /* 0x8000001406117221 */ /* 0x100fe20000000000 */
[----:B------:R-:W-:Y:S01]  /*0420*/  FADD R5, R4, -R20 ;  /* 0x8000001404057221 */ /* 0x000fe20000000000 */
[----:B-1----:R-:W-:Y:S01]  /*0430*/  FMUL R3, R23, R14 ;  /* 0x0000000e17037220 */ /* 0x002fe20000400000 */
[C---:B------:R-:W-:Y:S01]  /*0440*/  FMUL R14, R12.reuse, R19 ;  /* 0x000000130c0e7220 */ /* 0x040fe20000400000 */
[C---:B------:R-:W-:Y:S01]  /*0450*/  FMUL R20, R12.reuse, R7 ;  /* 0x000000070c147220 */ /* 0x040fe20000400000 */
[C---:B------:R-:W-:Y:S01]  /*0460*/  FMUL R6, R12.reuse, R17 ;  /* 0x000000110c067220 */ /* 0x040fe20000400000 */
[----:B------:R-:W-:Y:S01]  /*0470*/  FMUL R5, R12, R5 ;  /* 0x000000050c057220 */ /* 0x000fe20000400000 */
[----:B-----5:R-:W-:Y:S01]  /*0480*/  FFMA R7, R16, R14, R15 ;  /* 0x0000000e10077223 */ /* 0x020fe2000000000f */
[--C-:B----4-:R-:W-:Y:S01]  /*0490*/  FADD R8, R8, -R21.reuse ;  /* 0x8000001508087221 */ /* 0x110fe20000000000 */
[--C-:B------:R-:W-:Y:S01]  /*04a0*/  FADD R12, R11, -R21.reuse ;  /* 0x800000150b0c7221 */ /* 0x100fe20000000000 */
[--C-:B------:R-:W-:Y:S01]  /*04b0*/  FADD R4, R9, -R21.reuse ;  /* 0x8000001509047221 */ /* 0x100fe20000000000 */
[----:B------:R-:W-:Y:S01]  /*04c0*/  FADD R10, R10, -R21 ;  /* 0x800000150a0a7221 */ /* 0x000fe20000000000 */
[----:B------:R-:W-:Y:S01]  /*04d0*/  FSETP.GT.AND P6, PT, R7, RZ, PT ;  /* 0x000000ff0700720b */ /* 0x000fe20003fc4000 */
[----:B------:R-:W0:Y:S01]  /*04e0*/  LDC.64 R18, c[0x0][0x210] ;  /* 0x00008400ff127b82 */ /* 0x000e220000000a00 */
[C---:B------:R-:W-:Y:S01]  /*04f0*/  FMUL R12, R3.reuse, R12 ;  /* 0x0000000c030c7220 */ /* 0x040fe20000400000 */
[C---:B------:R-:W-:Y:S01]  /*0500*/  FMUL R10, R3.reuse, R10 ;  /* 0x0000000a030a7220 */ /* 0x040fe20000400000 */
[C---:B------:R-:W-:Y:S01]  /*0510*/  FMUL R14, R3.reuse, R4 ;  /* 0x00000004030e7220 */ /* 0x040fe20000400000 */
[----:B------:R-:W-:Y:S01]  /*0520*/  FMUL R8, R3, R8 ;  /* 0x0000000803087220 */ /* 0x000fe20000400000 */
[C-C-:B------:R-:W-:Y:S01]  /*0530*/  FFMA R4, R16.reuse, R5, R15.reuse ;  /* 0x0000000510047223 */ /* 0x140fe2000000000f */
[C-C-:B------:R-:W-:Y:S01]  /*0540*/  FFMA R5, R16.reuse, R20, R15.reuse ;  /* 0x0000001410057223 */ /* 0x140fe2000000000f */
[----:B------:R-:W-:Y:S01]  /*0550*/  FFMA R6, R16, R6, R15 ;  /* 0x0000000610067223 */ /* 0x000fe2000000000f */
[C-C-:B------:R-:W-:Y:S01]  /*0560*/  FFMA R8, R2.reuse, R8, R13.reuse ;  /* 0x0000000802087223 */ /* 0x140fe2000000000d */
[C-C-:B------:R-:W-:Y:S01]  /*0570*/  FFMA R9, R2.reuse, R14, R13.reuse ;  /* 0x0000000e02097223 */ /* 0x140fe2000000000d */
[C-C-:B------:R-:W-:Y:S01]  /*0580*/  FFMA R11, R2.reuse, R12, R13.reuse ;  /* 0x0000000c020b7223 */ /* 0x140fe2000000000d */
[----:B------:R-:W-:Y:S01]  /*0590*/  FFMA R10, R2, R10, R13 ;  /* 0x0000000a020a7223 */ /* 0x000fe2000000000d */
[----:B------:R-:W-:Y:S01]  /*05a0*/  @!P6 FMUL R7, R7, 0.10000000149011611938 ;  /* 0x3dcccccd0707e820 */ /* 0x000fe20000400000 */
[----:B------:R-:W-:-:S02]  /*05b0*/  FSETP.GT.AND P0, PT, R6, RZ, PT ;  /* 0x000000ff0600720b */ /* 0x000fc40003f04000 */
[----:B------:R-:W-:Y:S02]  /*05c0*/  FSETP.GT.AND P1, PT, R5, RZ, PT ;  /* 0x000000ff0500720b */ /* 0x000fe40003f24000 */
[----:B------:R-:W-:Y:S02]  /*05d0*/  FSETP.GT.AND P2, PT, R4, RZ, PT ;  /* 0x000000ff0400720b */ /* 0x000fe40003f44000 */
[----:B------:R-:W-:Y:S02]  /*05e0*/  FSETP.GT.AND P3, PT, R11, RZ, PT ;  /* 0x000000ff0b00720b */ /* 0x000fe40003f64000 */
[----:B------:R-:W-:Y:S02]  /*05f0*/  FSETP.GT.AND P4, PT, R10, RZ, PT ;  /* 0x000000ff0a00720b */ /* 0x000fe40003f84000 */
[----:B------:R-:W-:Y:S02]  /*0600*/  FSETP.GT.AND P5, PT, R8, RZ, PT ;  /* 0x000000ff0800720b */ /* 0x000fe40003fa4000 */
[----:B------:R-:W-:Y:S01]  /*0610*/  FSETP.GT.AND P6, PT, R9, RZ, PT ;  /* 0x000000ff0900720b */ /* 0x000fe20003fc4000 */
[----:B0-----:R-:W-:-:S04]  /*0620*/  IMAD.WIDE R18, R0, 0x4, R18 ;  /* 0x0000000400127825 */ /* 0x001fc800078e0212 */
[----:B------:R-:W-:Y:S01]  /*0630*/  @!P0 FMUL R6, R6, 0.10000000149011611938 ;  /* 0x3dcccccd06068820 */ /* 0x000fe20000400000 */
[----:B------:R-:W-:Y:S01]  /*0640*/  @!P1 FMUL R5, R5, 0.10000000149011611938 ;  /* 0x3dcccccd05059820 */ /* 0x000fe20000400000 */
[----:B------:R-:W-:Y:S01]  /*0650*/  @!P2 FMUL R4, R4, 0.10000000149011611938 ;  /* 0x3dcccccd0404a820 */ /* 0x000fe20000400000 */
[----:B------:R-:W-:Y:S01]  /*0660*/  @!P3 FMUL R11, R11, 0.10000000149011611938 ;  /* 0x3dcccccd0b0bb820 */ /* 0x000fe20000400000 */
[----:B------:R-:W-:Y:S02]  /*0670*/  @!P4 FMUL R10, R10, 0.10000000149011611938 ;  /* 0x3dcccccd0a0ac820 */ /* 0x000fe40000400000 */
[----:B------:R-:W-:Y:S02]  /*0680*/  @!P5 FMUL R8, R8, 0.10000000149011611938 ;  /* 0x3dcccccd0808d820 */ /* 0x000fe40000400000 */
[----:B------:R-:W-:Y:S01]  /*0690*/  @!P6 FMUL R9, R9, 0.10000000149011611938 ;  /* 0x3dcccccd0909e820 */ /* 0x000fe20000400000 */
[----:B------:R-:W-:Y:S04]  /*06a0*/  STG.E.128 desc[UR4][R18.64], R4 ;  /* 0x0000000412007986 */ /* 0x000fe8000c101d04 */
[----:B------:R-:W-:Y:S01]  /*06b0*/  STG.E.128 desc[UR4][R18.64+0x800], R8 ;  /* 0x0008000812007986 */ /* 0x000fe2000c101d04 */
[----:B------:R-:W-:Y:S05]  /*06c0*/  EXIT ;  /* 0x000000000000794d */ /* 0x000fea0003800000 */
.L_x_0:
[----:B------:R-:W-:-:S00]  /*06d0*/  BRA `(.L_x_0) ;  /* 0xfffffffc00fc7947 */ /* 0x000fc0000383ffff */
[----:B------:R-:W-:-:S00]  /*06e0*/  NOP ;  /* 0x0000000000007918 */ /* 0x000fc00000000000 */
        /* <DEDUP_REMOVED lines=9> */
.L_x_1:


//--------------------- .nv.global.init           --------------------------
	.section	.nv.global.init,"aw",@progbits
.nv.global.init:
	.type		_$_str,@object
	.size		_$_str,(_$_str_$_2 - _$_str)
_$_str:
        /*0000*/ 	.byte	0x5f, 0x5f, 0x43, 0x55, 0x44, 0x41, 0x5f, 0x46, 0x54, 0x5a, 0x00
	.type		_$_str_$_2,@object
	.size		_$_str_$_2,(.L_1 - _$_str_$_2)
_$_str_$_2:
        /*000b*/ 	.byte	0x5f, 0x5f, 0x43, 0x55, 0x44, 0x41, 0x5f, 0x50, 0x52, 0x45, 0x43, 0x5f, 0x53, 0x51, 0x52, 0x54
        /*001b*/ 	.byte	0x00
.L_1:


//--------------------- .nv.constant0.triton_poi_fused__native_batch_norm_legit_no_training_leaky_relu_1 --------------------------
	.section	.nv.constant0.triton_poi_fused__native_batch_norm_legit_no_training_leaky_relu_1,"a",@progbits
	.sectionflags	@""
	.align	4
.nv.constant0.triton_poi_fused__native_batch_norm_legit_no_training_leaky_relu_1:
	.zero		580
